//
// Generated by NVIDIA NVVM Compiler
//
// Compiler Build ID: CL-36424714
// Cuda compilation tools, release 13.0, V13.0.88
// Based on NVVM 20.0.0
//

.version 9.0
.target sm_100
.address_size 64

	// .globl	_Z9cudaHellov
.extern .func  (.param .b32 func_retval0) vprintf
(
	.param .b64 vprintf_param_0,
	.param .b64 vprintf_param_1
)
;
.global .align 1 .b8 $str[32] = {72, 101, 108, 108, 111, 32, 87, 111, 114, 108, 100, 33, 32, 77, 121, 32, 116, 104, 114, 101, 97, 100, 73, 100, 32, 105, 115, 32, 37, 100, 10};

.visible .entry _Z9cudaHellov()
{
	.local .align 8 .b8 	__local_depot0[8];
	.reg .b64 	%SP;
	.reg .b64 	%SPL;
	.reg .b32 	%r<7>;
	.reg .b64 	%rd<5>;

	mov.u64 	%SPL, __local_depot0;
	cvta.local.u64 	%SP, %SPL;
	add.u64 	%rd1, %SP, 0;
	add.u64 	%rd2, %SPL, 0;
	mov.u32 	%r1, %ctaid.x;
	mov.u32 	%r2, %ntid.x;
	mov.u32 	%r3, %tid.x;
	mad.lo.s32 	%r4, %r1, %r2, %r3;
	st.local.u32 	[%rd2], %r4;
	mov.u64 	%rd3, $str;
	cvta.global.u64 	%rd4, %rd3;
	{ // callseq 0, 0
	.param .b64 param0;
	st.param.b64 	[param0], %rd4;
	.param .b64 param1;
	st.param.b64 	[param1], %rd1;
	.param .b32 retval0;
	call.uni (retval0), 
	vprintf, 
	(
	param0, 
	param1
	);
	ld.param.b32 	%r5, [retval0];
	} // callseq 0
	ret;

}


// ===== COMPILED SASS (sm_100) =====

	.target	sm_100

	.elftype	@"ET_EXEC"


//--------------------- .note.nv.tkinfo           --------------------------
	.section	.note.nv.tkinfo,"",@"SHT_NOTE"
	.sectionflags	@"SHF_NOTE_NV_TKINFO"
	.tkinfo
        /*0018*/ 	.word	0x00000002
        /*0030*/ 	.string	""
        /*0030*/ 	.string	"ptxas"
        /*0030*/ 	.string	"Cuda compilation tools, release 13.0, V13.0.88"
        /*0030*/ 	.string	"Build cuda_13.0.r13.0/compiler.36424714_0"
        /*0030*/ 	.string	"-arch sm_100 -m 64 "



//--------------------- .note.nv.cuinfo           --------------------------
	.section	.note.nv.cuinfo,"",@"SHT_NOTE"
	.sectionflags	@"SHF_NOTE_NV_CUINFO"
        /*0018*/ 	.short	0x0002
        /*001a*/ 	.short	0x0064
        /*001c*/ 	.short	0x0082
	.zero		2


//--------------------- .nv.info                  --------------------------
	.section	.nv.info,"",@"SHT_CUDA_INFO"
	.align	4


	//----- nvinfo : EIATTR_REGCOUNT
	.align		4
        /*0000*/ 	.byte	0x04, 0x2f
        /*0002*/ 	.short	(.L_2 - .L_1)
	.align		4
.L_1:
        /*0004*/ 	.word	index@(_Z9cudaHellov)
        /*0008*/ 	.word	0x00000018


	//----- nvinfo : EIATTR_FRAME_SIZE
	.align		4
.L_2:
        /*000c*/ 	.byte	0x04, 0x11
        /*000e*/ 	.short	(.L_4 - .L_3)
	.align		4
.L_3:
        /*0010*/ 	.word	index@(_Z9cudaHellov)
        /*0014*/ 	.word	0x00000008


	//----- nvinfo : EIATTR_MIN_STACK_SIZE
	.align		4
.L_4:
        /*0018*/ 	.byte	0x04, 0x12
        /*001a*/ 	.short	(.L_6 - .L_5)
	.align		4
.L_5:
        /*001c*/ 	.word	index@(_Z9cudaHellov)
        /*0020*/ 	.word	0x00000008
.L_6:


//--------------------- .nv.compat                --------------------------
	.section	.nv.compat,"",@"SHT_CUDA_COMPAT_INFO"
	.align	4
        /*0000*/ 	.byte	0x02, 0x09, 0x00, 0x00, 0x02, 0x02, 0x01, 0x00, 0x02, 0x05, 0x05, 0x00, 0x03, 0x07, 0x01, 0x01
        /*0010*/ 	.byte	0x02, 0x03, 0x00, 0x00, 0x02, 0x06, 0x01, 0x00, 0x04, 0x0b, 0x08, 0x00, 0x09, 0x00, 0x00, 0x00
        /*0020*/ 	.byte	0x00, 0x00, 0x00, 0x00


//--------------------- .nv.info._Z9cudaHellov    --------------------------
	.section	.nv.info._Z9cudaHellov,"",@"SHT_CUDA_INFO"
	.sectionflags	@""
	.align	4


	//----- nvinfo : EIATTR_CUDA_API_VERSION
	.align		4
        /*0000*/ 	.byte	0x04, 0x37
        /*0002*/ 	.short	(.L_8 - .L_7)
.L_7:
        /*0004*/ 	.word	0x00000082


	//----- nvinfo : EIATTR_SPARSE_MMA_MASK
	.align		4
.L_8:
        /*0008*/ 	.byte	0x03, 0x50
        /*000a*/ 	.short	0x0000


	//----- nvinfo : EIATTR_MAXREG_COUNT
	.align		4
        /*000c*/ 	.byte	0x03, 0x1b
        /*000e*/ 	.short	0x00ff


	//----- nvinfo : EIATTR_EXTERNS
	.align		4
        /*0010*/ 	.byte	0x04, 0x0f
        /*0012*/ 	.short	(.L_10 - .L_9)


	//   ....[0]....
	.align		4
.L_9:
        /*0014*/ 	.word	index@(vprintf)


	//----- nvinfo : EIATTR_MERCURY_ISA_VERSION
	.align		4
.L_10:
        /*0018*/ 	.byte	0x03, 0x5f
        /*001a*/ 	.short	0x0101


	//----- nvinfo : EIATTR_VRC_CTA_INIT_COUNT
	.align		4
        /*001c*/ 	.byte	0x02, 0x4a
	.zero		1
	.zero		1


	//----- nvinfo : EIATTR_SYSCALL_OFFSETS
	.align		4
        /*0020*/ 	.byte	0x04, 0x46
        /*0022*/ 	.short	(.L_12 - .L_11)


	//   ....[0]....
.L_11:
        /*0024*/ 	.word	0x00000110


	//----- nvinfo : EIATTR_EXIT_INSTR_OFFSETS
	.align		4
.L_12:
        /*0028*/ 	.byte	0x04, 0x1c
        /*002a*/ 	.short	(.L_14 - .L_13)


	//   ....[0]....
.L_13:
        /*002c*/ 	.word	0x00000120


	//----- nvinfo : EIATTR_SW_WAR
	.align		4
.L_14:
        /*0030*/ 	.byte	0x04, 0x36
        /*0032*/ 	.short	(.L_16 - .L_15)
.L_15:
        /*0034*/ 	.word	0x00000008
.L_16:


//--------------------- .nv.callgraph             --------------------------
	.section	.nv.callgraph,"",@"SHT_CUDA_CALLGRAPH"
	.align	4
	.sectionentsize	8
	.align		4
        /*0000*/ 	.word	0x00000000
	.align		4
        /*0004*/ 	.word	0xffffffff
	.align		4
        /*0008*/ 	.word	index@(_Z9cudaHellov)
	.align		4
        /*000c*/ 	.word	index@(vprintf)
	.align		4
        /*0010*/ 	.word	0x00000000
	.align		4
        /*0014*/ 	.word	0xfffffffe
	.align		4
        /*0018*/ 	.word	0x00000000
	.align		4
        /*001c*/ 	.word	0xfffffffd
	.align		4
        /*0020*/ 	.word	0x00000000
	.align		4
        /*0024*/ 	.word	0xfffffffc


//--------------------- .nv.constant4             --------------------------
	.section	.nv.constant4,"a",@progbits
	.align	8
	.align		8
.nv.constant4:
        /*0000*/ 	.dword	vprintf
	.align		8
        /*0008*/ 	.dword	$str


//--------------------- .text._Z9cudaHellov       --------------------------
	.section	.text._Z9cudaHellov,"ax",@progbits
	.align	128
        .global         _Z9cudaHellov
        .type           _Z9cudaHellov,@function
        .size           _Z9cudaHellov,(.L_x_2 - _Z9cudaHellov)
        .other          _Z9cudaHellov,@"STO_CUDA_ENTRY STV_DEFAULT"
_Z9cudaHellov:
.text._Z9cudaHellov:
[----:B------:R-:W0:Y:S01]  /*0000*/  LDC R1, c[0x0][0x37c] ;  /* 0x0000df00ff017b82 */ /* 0x000e220000000800 */
[----:B------:R-:W1:Y:S01]  /*0010*/  S2R R3, SR_TID.X ;  /* 0x0000000000037919 */ /* 0x000e620000002100 */
[----:B------:R-:W2:Y:S06]  /*0020*/  LDCU UR5, c[0x0][0x2fc] ;  /* 0x00005f80ff0577ac */ /* 0x000eac0008000800 */
[----:B------:R-:W1:Y:S01]  /*0030*/  S2UR UR6, SR_CTAID.X ;  /* 0x00000000000679c3 */ /* 0x000e620000002500 */
[----:B------:R-:W-:Y:S01]  /*0040*/  MOV R2, 0x0 ;  /* 0x0000000000027802 */ /* 0x000fe20000000f00 */
[----:B0-----:R-:W-:Y:S01]  /*0050*/  VIADD R1, R1, 0xfffffff8 ;  /* 0xfffffff801017836 */ /* 0x001fe20000000000 */
[----:B------:R-:W0:Y:S05]  /*0060*/  LDCU UR4, c[0x0][0x2f8] ;  /* 0x00005f00ff0477ac */ /* 0x000e2a0008000800 */
[----:B------:R-:W1:Y:S01]  /*0070*/  LDC R0, c[0x0][0x360] ;  /* 0x0000d800ff007b82 */ /* 0x000e620000000800 */
[----:B0-----:R-:W-:-:S05]  /*0080*/  IADD3 R6, P0, PT, R1, UR4, RZ ;  /* 0x0000000401067c10 */ /* 0x001fca000ff1e0ff */
[----:B--2---:R-:W-:Y:S02]  /*0090*/  IMAD.X R7, RZ, RZ, UR5, P0 ;  /* 0x00000005ff077e24 */ /* 0x004fe400080e06ff */
[----:B-1----:R-:W-:Y:S01]  /*00a0*/  IMAD R0, R0, UR6, R3 ;  /* 0x0000000600007c24 */ /* 0x002fe2000f8e0203 */
[----:B------:R-:W0:Y:S01]  /*00b0*/  LDCU.64 UR6, c[0x4][0x8] ;  /* 0x01000100ff0677ac */ /* 0x000e220008000a00 */
[----:B------:R-:W1:Y:S03]  /*00c0*/  LDC.64 R2, c[0x4][R2] ;  /* 0x0100000002027b82 */ /* 0x000e660000000a00 */
[----:B------:R2:W-:Y:S01]  /*00d0*/  STL [R1], R0 ;  /* 0x0000000001007387 */ /* 0x0005e20000100800 */
[----:B0-----:R-:W-:Y:S01]  /*00e0*/  IMAD.U32 R4, RZ, RZ, UR6 ;  /* 0x00000006ff047e24 */ /* 0x001fe2000f8e00ff */
[----:B--2---:R-:W-:-:S07]  /*00f0*/  MOV R5, UR7 ;  /* 0x0000000700057c02 */ /* 0x004fce0008000f00 */
[----:B------:R-:W-:-:S07]  /*0100*/  LEPC R20, `(.L_x_0) ;  /* 0x000000001014794e */ /* 0x000fce0000000000 */
[----:B-1----:R-:W-:Y:S05]  /*0110*/  CALL.ABS.NOINC R2 ;  /* 0x0000000002007343 */ /* 0x002fea0003c00000 */
.L_x_0:
[----:B------:R-:W-:Y:S05]  /*0120*/  EXIT ;  /* 0x000000000000794d */ /* 0x000fea0003800000 */
.L_x_1:
[----:B------:R-:W-:-:S00]  /*0130*/  BRA `(.L_x_1) ;  /* 0xfffffffc00fc7947 */ /* 0x000fc0000383ffff */
[----:B------:R-:W-:-:S00]  /*0140*/  NOP ;  /* 0x0000000000007918 */ /* 0x000fc00000000000 */
        /* <DEDUP_REMOVED lines=11> */
.L_x_2:


//--------------------- .nv.global.init           --------------------------
	.section	.nv.global.init,"aw",@progbits
.nv.global.init:
	.type		$str,@object
	.size		$str,(.L_0 - $str)
$str:
        /*0000*/ 	.byte	0x48, 0x65, 0x6c, 0x6c, 0x6f, 0x20, 0x57, 0x6f, 0x72, 0x6c, 0x64, 0x21, 0x20, 0x4d, 0x79, 0x20
        /*0010*/ 	.byte	0x74, 0x68, 0x72, 0x65, 0x61, 0x64, 0x49, 0x64, 0x20, 0x69, 0x73, 0x20, 0x25, 0x64, 0x0a, 0x00
.L_0:


//--------------------- .nv.shared.reserved.0     --------------------------
	.section	.nv.shared.reserved.0,"aw",@nobits
	.weak		__nv_reservedSMEM_offset_0_alias
	.size		__nv_reservedSMEM_offset_0_alias, 0, 64
	.other		__nv_reservedSMEM_offset_0_alias,@"STO_CUDA_RESERVED_SHARED STV_DEFAULT"
__nv_reservedSMEM_offset_0_alias:
	.zero		0
	.zero		64


//--------------------- .nv.constant0._Z9cudaHellov --------------------------
	.section	.nv.constant0._Z9cudaHellov,"a",@progbits
	.sectionflags	@""
	.align	4
.nv.constant0._Z9cudaHellov:
	.zero		896


//--------------------- SYMBOLS --------------------------

	.type		.nv.reservedSmem.offset0,@object
	.size		.nv.reservedSmem.offset0,0x4
	.type		vprintf,@function
